//
// Generated by NVIDIA NVVM Compiler
//
// Compiler Build ID: CL-36424714
// Cuda compilation tools, release 13.0, V13.0.88
// Based on NVVM 20.0.0
//

.version 9.0
.target sm_100
.address_size 64

	// .globl	_Z7swaparrPii

.visible .entry _Z7swaparrPii(
	.param .u64 .ptr .align 1 _Z7swaparrPii_param_0,
	.param .u32 _Z7swaparrPii_param_1
)
{
	.reg .pred 	%p<4>;
	.reg .b32 	%r<6>;
	.reg .b64 	%rd<5>;

	ld.param.u64 	%rd1, [_Z7swaparrPii_param_0];
	ld.param.u32 	%r2, [_Z7swaparrPii_param_1];
	mov.u32 	%r1, %tid.x;
	setp.ge.s32 	%p1, %r1, %r2;
	and.b32  	%r3, %r1, 1;
	setp.eq.b32 	%p2, %r3, 1;
	or.pred  	%p3, %p2, %p1;
	@%p3 bra 	$L__BB0_2;
	cvta.to.global.u64 	%rd2, %rd1;
	mul.wide.u32 	%rd3, %r1, 4;
	add.s64 	%rd4, %rd2, %rd3;
	ld.global.u32 	%r4, [%rd4+4];
	ld.global.u32 	%r5, [%rd4];
	st.global.u32 	[%rd4+4], %r5;
	st.global.u32 	[%rd4], %r4;
$L__BB0_2:
	ret;

}


// ===== COMPILED SASS (sm_100) =====

	.target	sm_100

	.elftype	@"ET_EXEC"


//--------------------- .note.nv.tkinfo           --------------------------
	.section	.note.nv.tkinfo,"",@"SHT_NOTE"
	.sectionflags	@"SHF_NOTE_NV_TKINFO"
	.tkinfo
        /*0018*/ 	.word	0x00000002
        /*0030*/ 	.string	""
        /*0030*/ 	.string	"ptxas"
        /*0030*/ 	.string	"Cuda compilation tools, release 13.0, V13.0.88"
        /*0030*/ 	.string	"Build cuda_13.0.r13.0/compiler.36424714_0"
        /*0030*/ 	.string	"-arch sm_100 -m 64 "



//--------------------- .note.nv.cuinfo           --------------------------
	.section	.note.nv.cuinfo,"",@"SHT_NOTE"
	.sectionflags	@"SHF_NOTE_NV_CUINFO"
        /*0018*/ 	.short	0x0002
        /*001a*/ 	.short	0x0064
        /*001c*/ 	.short	0x0082
	.zero		2


//--------------------- .nv.info                  --------------------------
	.section	.nv.info,"",@"SHT_CUDA_INFO"
	.align	4


	//----- nvinfo : EIATTR_REGCOUNT
	.align		4
        /*0000*/ 	.byte	0x04, 0x2f
        /*0002*/ 	.short	(.L_1 - .L_0)
	.align		4
.L_0:
        /*0004*/ 	.word	index@(_Z7swaparrPii)
        /*0008*/ 	.word	0x0000000a


	//----- nvinfo : EIATTR_FRAME_SIZE
	.align		4
.L_1:
        /*000c*/ 	.byte	0x04, 0x11
        /*000e*/ 	.short	(.L_3 - .L_2)
	.align		4
.L_2:
        /*0010*/ 	.word	index@(_Z7swaparrPii)
        /*0014*/ 	.word	0x00000000


	//----- nvinfo : EIATTR_MIN_STACK_SIZE
	.align		4
.L_3:
        /*0018*/ 	.byte	0x04, 0x12
        /*001a*/ 	.short	(.L_5 - .L_4)
	.align		4
.L_4:
        /*001c*/ 	.word	index@(_Z7swaparrPii)
        /*0020*/ 	.word	0x00000000
.L_5:


//--------------------- .nv.compat                --------------------------
	.section	.nv.compat,"",@"SHT_CUDA_COMPAT_INFO"
	.align	4
        /*0000*/ 	.byte	0x02, 0x09, 0x00, 0x00, 0x02, 0x02, 0x01, 0x00, 0x02, 0x05, 0x05, 0x00, 0x03, 0x07, 0x01, 0x01
        /*0010*/ 	.byte	0x02, 0x03, 0x00, 0x00, 0x02, 0x06, 0x01, 0x00, 0x04, 0x0b, 0x08, 0x00, 0x09, 0x00, 0x00, 0x00
        /*0020*/ 	.byte	0x00, 0x00, 0x00, 0x00


//--------------------- .nv.info._Z7swaparrPii    --------------------------
	.section	.nv.info._Z7swaparrPii,"",@"SHT_CUDA_INFO"
	.sectionflags	@""
	.align	4


	//----- nvinfo : EIATTR_CUDA_API_VERSION
	.align		4
        /*0000*/ 	.byte	0x04, 0x37
        /*0002*/ 	.short	(.L_7 - .L_6)
.L_6:
        /*0004*/ 	.word	0x00000082


	//----- nvinfo : EIATTR_KPARAM_INFO
	.align		4
.L_7:
        /*0008*/ 	.byte	0x04, 0x17
        /*000a*/ 	.short	(.L_9 - .L_8)
.L_8:
        /*000c*/ 	.word	0x00000000
        /*0010*/ 	.short	0x0001
        /*0012*/ 	.short	0x0008
        /*0014*/ 	.byte	0x00, 0xf0, 0x11, 0x00


	//----- nvinfo : EIATTR_KPARAM_INFO
	.align		4
.L_9:
        /*0018*/ 	.byte	0x04, 0x17
        /*001a*/ 	.short	(.L_11 - .L_10)
.L_10:
        /*001c*/ 	.word	0x00000000
        /*0020*/ 	.short	0x0000
        /*0022*/ 	.short	0x0000
        /*0024*/ 	.byte	0x00, 0xf5, 0x21, 0x00


	//----- nvinfo : EIATTR_SPARSE_MMA_MASK
	.align		4
.L_11:
        /*0028*/ 	.byte	0x03, 0x50
        /*002a*/ 	.short	0x0000


	//----- nvinfo : EIATTR_MAXREG_COUNT
	.align		4
        /*002c*/ 	.byte	0x03, 0x1b
        /*002e*/ 	.short	0x00ff


	//----- nvinfo : EIATTR_MERCURY_ISA_VERSION
	.align		4
        /*0030*/ 	.byte	0x03, 0x5f
        /*0032*/ 	.short	0x0101


	//----- nvinfo : EIATTR_VRC_CTA_INIT_COUNT
	.align		4
        /*0034*/ 	.byte	0x02, 0x4a
	.zero		1
	.zero		1


	//----- nvinfo : EIATTR_EXIT_INSTR_OFFSETS
	.align		4
        /*0038*/ 	.byte	0x04, 0x1c
        /*003a*/ 	.short	(.L_13 - .L_12)


	//   ....[0]....
.L_12:
        /*003c*/ 	.word	0x00000060


	//   ....[1]....
        /*0040*/ 	.word	0x000000e0


	//----- nvinfo : EIATTR_CBANK_PARAM_SIZE
	.align		4
.L_13:
        /*0044*/ 	.byte	0x03, 0x19
        /*0046*/ 	.short	0x000c


	//----- nvinfo : EIATTR_PARAM_CBANK
	.align		4
        /*0048*/ 	.byte	0x04, 0x0a
        /*004a*/ 	.short	(.L_15 - .L_14)
	.align		4
.L_14:
        /*004c*/ 	.word	index@(.nv.constant0._Z7swaparrPii)
        /*0050*/ 	.short	0x0380
        /*0052*/ 	.short	0x000c


	//----- nvinfo : EIATTR_SW_WAR
	.align		4
.L_15:
        /*0054*/ 	.byte	0x04, 0x36
        /*0056*/ 	.short	(.L_17 - .L_16)
.L_16:
        /*0058*/ 	.word	0x00000008
.L_17:


//--------------------- .nv.callgraph             --------------------------
	.section	.nv.callgraph,"",@"SHT_CUDA_CALLGRAPH"
	.align	4
	.sectionentsize	8
	.align		4
        /*0000*/ 	.word	0x00000000
	.align		4
        /*0004*/ 	.word	0xffffffff
	.align		4
        /*0008*/ 	.word	0x00000000
	.align		4
        /*000c*/ 	.word	0xfffffffe
	.align		4
        /*0010*/ 	.word	0x00000000
	.align		4
        /*0014*/ 	.word	0xfffffffd
	.align		4
        /*0018*/ 	.word	0x00000000
	.align		4
        /*001c*/ 	.word	0xfffffffc


//--------------------- .text._Z7swaparrPii       --------------------------
	.section	.text._Z7swaparrPii,"ax",@progbits
	.align	128
        .global         _Z7swaparrPii
        .type           _Z7swaparrPii,@function
        .size           _Z7swaparrPii,(.L_x_1 - _Z7swaparrPii)
        .other          _Z7swaparrPii,@"STO_CUDA_ENTRY STV_DEFAULT"
_Z7swaparrPii:
.text._Z7swaparrPii:
[----:B------:R-:W-:Y:S01]  /*0000*/  LDC R1, c[0x0][0x37c] ;  /* 0x0000df00ff017b82 */ /* 0x000fe20000000800 */
[----:B------:R-:W0:Y:S01]  /*0010*/  S2R R5, SR_TID.X ;  /* 0x0000000000057919 */ /* 0x000e220000002100 */
[----:B------:R-:W0:Y:S02]  /*0020*/  LDCU UR4, c[0x0][0x388] ;  /* 0x00007100ff0477ac */ /* 0x000e240008000800 */
[C---:B0-----:R-:W-:Y:S02]  /*0030*/  ISETP.GE.AND P0, PT, R5.reuse, UR4, PT ;  /* 0x0000000405007c0c */ /* 0x041fe4000bf06270 */
[----:B------:R-:W-:-:S04]  /*0040*/  LOP3.LUT R0, R5, 0x1, RZ, 0xc0, !PT ;  /* 0x0000000105007812 */ /* 0x000fc800078ec0ff */
[----:B------:R-:W-:-:S13]  /*0050*/  ISETP.EQ.U32.OR P0, PT, R0, 0x1, P0 ;  /* 0x000000010000780c */ /* 0x000fda0000702470 */
[----:B------:R-:W-:Y:S05]  /*0060*/  @P0 EXIT ;  /* 0x000000000000094d */ /* 0x000fea0003800000 */
[----:B------:R-:W0:Y:S01]  /*0070*/  LDC.64 R2, c[0x0][0x380] ;  /* 0x0000e000ff027b82 */ /* 0x000e220000000a00 */
[----:B------:R-:W1:Y:S01]  /*0080*/  LDCU.64 UR4, c[0x0][0x358] ;  /* 0x00006b00ff0477ac */ /* 0x000e620008000a00 */
[----:B0-----:R-:W-:-:S05]  /*0090*/  IMAD.WIDE.U32 R2, R5, 0x4, R2 ;  /* 0x0000000405027825 */ /* 0x001fca00078e0002 */
[----:B-1----:R-:W2:Y:S04]  /*00a0*/  LDG.E R7, desc[UR4][R2.64] ;  /* 0x0000000402077981 */ /* 0x002ea8000c1e1900 */
[----:B------:R-:W3:Y:S04]  /*00b0*/  LDG.E R5, desc[UR4][R2.64+0x4] ;  /* 0x0000040402057981 */ /* 0x000ee8000c1e1900 */
[----:B--2---:R-:W-:Y:S04]  /*00c0*/  STG.E desc[UR4][R2.64+0x4], R7 ;  /* 0x0000040702007986 */ /* 0x004fe8000c101904 */
[----:B---3--:R-:W-:Y:S01]  /*00d0*/  STG.E desc[UR4][R2.64], R5 ;  /* 0x0000000502007986 */ /* 0x008fe2000c101904 */
[----:B------:R-:W-:Y:S05]  /*00e0*/  EXIT ;  /* 0x000000000000794d */ /* 0x000fea0003800000 */
.L_x_0:
[----:B------:R-:W-:-:S00]  /*00f0*/  BRA `(.L_x_0) ;  /* 0xfffffffc00fc7947 */ /* 0x000fc0000383ffff */
[----:B------:R-:W-:-:S00]  /*0100*/  NOP ;  /* 0x0000000000007918 */ /* 0x000fc00000000000 */
[----:B------:R-:W-:-:S00]  /*0110*/  NOP ;  /* 0x0000000000007918 */ /* 0x000fc00000000000 */
[----:B------:R-:W-:-:S00]  /*0120*/  NOP ;  /* 0x0000000000007918 */ /* 0x000fc00000000000 */
[----:B------:R-:W-:-:S00]  /*0130*/  NOP ;  /* 0x0000000000007918 */ /* 0x000fc00000000000 */
[----:B------:R-:W-:-:S00]  /*0140*/  NOP ;  /* 0x0000000000007918 */ /* 0x000fc00000000000 */
[----:B------:R-:W-:-:S00]  /*0150*/  NOP ;  /* 0x0000000000007918 */ /* 0x000fc00000000000 */
[----:B------:R-:W-:-:S00]  /*0160*/  NOP ;  /* 0x0000000000007918 */ /* 0x000fc00000000000 */
[----:B------:R-:W-:-:S00]  /*0170*/  NOP ;  /* 0x0000000000007918 */ /* 0x000fc00000000000 */
.L_x_1:


//--------------------- .nv.shared.reserved.0     --------------------------
	.section	.nv.shared.reserved.0,"aw",@nobits
	.weak		__nv_reservedSMEM_offset_0_alias
	.size		__nv_reservedSMEM_offset_0_alias, 0, 64
	.other		__nv_reservedSMEM_offset_0_alias,@"STO_CUDA_RESERVED_SHARED STV_DEFAULT"
__nv_reservedSMEM_offset_0_alias:
	.zero		0
	.zero		64


//--------------------- .nv.constant0._Z7swaparrPii --------------------------
	.section	.nv.constant0._Z7swaparrPii,"a",@progbits
	.sectionflags	@""
	.align	4
.nv.constant0._Z7swaparrPii:
	.zero		908


//--------------------- SYMBOLS --------------------------

	.type		.nv.reservedSmem.offset0,@object
	.size		.nv.reservedSmem.offset0,0x4
